//
// Generated by NVIDIA NVVM Compiler
//
// Compiler Build ID: CL-36424714
// Cuda compilation tools, release 13.0, V13.0.88
// Based on NVVM 20.0.0
//

.version 9.0
.target sm_100
.address_size 64

	// .globl	_Z10reduce_maxPKfPfi
.extern .shared .align 16 .b8 sdata[];

.visible .entry _Z10reduce_maxPKfPfi(
	.param .u64 .ptr .align 1 _Z10reduce_maxPKfPfi_param_0,
	.param .u64 .ptr .align 1 _Z10reduce_maxPKfPfi_param_1,
	.param .u32 _Z10reduce_maxPKfPfi_param_2
)
{
	.reg .pred 	%p<16>;
	.reg .b32 	%r<34>;
	.reg .b32 	%f<29>;
	.reg .b64 	%rd<9>;

	ld.param.u64 	%rd1, [_Z10reduce_maxPKfPfi_param_0];
	ld.param.u64 	%rd2, [_Z10reduce_maxPKfPfi_param_1];
	ld.param.u32 	%r5, [_Z10reduce_maxPKfPfi_param_2];
	mov.u32 	%r1, %tid.x;
	mov.u32 	%r2, %ctaid.x;
	mov.u32 	%r3, %ntid.x;
	mad.lo.s32 	%r4, %r2, %r3, %r1;
	setp.ge.s32 	%p1, %r4, %r5;
	mov.f32 	%f27, 0fFF800000;
	@%p1 bra 	$L__BB0_2;
	cvta.to.global.u64 	%rd3, %rd1;
	mul.wide.s32 	%rd4, %r4, 4;
	add.s64 	%rd5, %rd3, %rd4;
	ld.global.f32 	%f27, [%rd5];
$L__BB0_2:
	mov.b32 	%r6, %f27;
	shfl.sync.down.b32	%r7|%p2, %r6, 16, 31, -1;
	mov.b32 	%f8, %r7;
	max.f32 	%f9, %f27, %f8;
	mov.b32 	%r8, %f9;
	shfl.sync.down.b32	%r9|%p3, %r8, 8, 31, -1;
	mov.b32 	%f10, %r9;
	max.f32 	%f11, %f9, %f10;
	mov.b32 	%r10, %f11;
	shfl.sync.down.b32	%r11|%p4, %r10, 4, 31, -1;
	mov.b32 	%f12, %r11;
	max.f32 	%f13, %f11, %f12;
	mov.b32 	%r12, %f13;
	shfl.sync.down.b32	%r13|%p5, %r12, 2, 31, -1;
	mov.b32 	%f14, %r13;
	max.f32 	%f15, %f13, %f14;
	mov.b32 	%r14, %f15;
	shfl.sync.down.b32	%r15|%p6, %r14, 1, 31, -1;
	mov.b32 	%f16, %r15;
	max.f32 	%f3, %f15, %f16;
	and.b32  	%r16, %r1, 31;
	setp.ne.s32 	%p7, %r16, 0;
	@%p7 bra 	$L__BB0_4;
	shr.u32 	%r17, %r1, 3;
	mov.u32 	%r18, sdata;
	add.s32 	%r19, %r18, %r17;
	st.shared.f32 	[%r19], %f3;
$L__BB0_4:
	bar.sync 	0;
	setp.gt.u32 	%p8, %r1, 31;
	@%p8 bra 	$L__BB0_9;
	shr.u32 	%r20, %r3, 5;
	setp.ge.u32 	%p9, %r1, %r20;
	mov.f32 	%f28, 0fFF800000;
	@%p9 bra 	$L__BB0_7;
	shl.b32 	%r21, %r1, 2;
	mov.u32 	%r22, sdata;
	add.s32 	%r23, %r22, %r21;
	ld.shared.f32 	%f28, [%r23];
$L__BB0_7:
	mov.b32 	%r24, %f28;
	shfl.sync.down.b32	%r25|%p10, %r24, 16, 31, -1;
	mov.b32 	%f18, %r25;
	max.f32 	%f19, %f28, %f18;
	mov.b32 	%r26, %f19;
	shfl.sync.down.b32	%r27|%p11, %r26, 8, 31, -1;
	mov.b32 	%f20, %r27;
	max.f32 	%f21, %f19, %f20;
	mov.b32 	%r28, %f21;
	shfl.sync.down.b32	%r29|%p12, %r28, 4, 31, -1;
	mov.b32 	%f22, %r29;
	max.f32 	%f23, %f21, %f22;
	mov.b32 	%r30, %f23;
	shfl.sync.down.b32	%r31|%p13, %r30, 2, 31, -1;
	mov.b32 	%f24, %r31;
	max.f32 	%f25, %f23, %f24;
	mov.b32 	%r32, %f25;
	shfl.sync.down.b32	%r33|%p14, %r32, 1, 31, -1;
	mov.b32 	%f26, %r33;
	max.f32 	%f6, %f25, %f26;
	setp.ne.s32 	%p15, %r1, 0;
	@%p15 bra 	$L__BB0_9;
	cvta.to.global.u64 	%rd6, %rd2;
	mul.wide.u32 	%rd7, %r2, 4;
	add.s64 	%rd8, %rd6, %rd7;
	st.global.f32 	[%rd8], %f6;
$L__BB0_9:
	ret;

}
	// .globl	_Z13reduce_expsumPKfPfif
.visible .entry _Z13reduce_expsumPKfPfif(
	.param .u64 .ptr .align 1 _Z13reduce_expsumPKfPfif_param_0,
	.param .u64 .ptr .align 1 _Z13reduce_expsumPKfPfif_param_1,
	.param .u32 _Z13reduce_expsumPKfPfif_param_2,
	.param .f32 _Z13reduce_expsumPKfPfif_param_3
)
{
	.reg .pred 	%p<16>;
	.reg .b32 	%r<36>;
	.reg .b32 	%f<43>;
	.reg .b64 	%rd<9>;

	ld.param.u64 	%rd1, [_Z13reduce_expsumPKfPfif_param_0];
	ld.param.u64 	%rd2, [_Z13reduce_expsumPKfPfif_param_1];
	ld.param.u32 	%r5, [_Z13reduce_expsumPKfPfif_param_2];
	ld.param.f32 	%f7, [_Z13reduce_expsumPKfPfif_param_3];
	mov.u32 	%r1, %tid.x;
	mov.u32 	%r2, %ctaid.x;
	mov.u32 	%r3, %ntid.x;
	mad.lo.s32 	%r4, %r2, %r3, %r1;
	setp.ge.s32 	%p1, %r4, %r5;
	mov.f32 	%f41, 0f00000000;
	@%p1 bra 	$L__BB1_2;
	cvta.to.global.u64 	%rd3, %rd1;
	mul.wide.s32 	%rd4, %r4, 4;
	add.s64 	%rd5, %rd3, %rd4;
	ld.global.f32 	%f9, [%rd5];
	sub.f32 	%f10, %f9, %f7;
	fma.rn.f32 	%f11, %f10, 0f3BBB989D, 0f3F000000;
	cvt.sat.f32.f32 	%f12, %f11;
	mov.f32 	%f13, 0f4B400001;
	mov.f32 	%f14, 0f437C0000;
	fma.rm.f32 	%f15, %f12, %f14, %f13;
	add.f32 	%f16, %f15, 0fCB40007F;
	neg.f32 	%f17, %f16;
	fma.rn.f32 	%f18, %f10, 0f3FB8AA3B, %f17;
	fma.rn.f32 	%f19, %f10, 0f32A57060, %f18;
	mov.b32 	%r6, %f15;
	shl.b32 	%r7, %r6, 23;
	mov.b32 	%f20, %r7;
	ex2.approx.ftz.f32 	%f21, %f19;
	mul.f32 	%f41, %f21, %f20;
$L__BB1_2:
	mov.b32 	%r8, %f41;
	shfl.sync.down.b32	%r9|%p2, %r8, 16, 31, -1;
	mov.b32 	%f22, %r9;
	add.f32 	%f23, %f41, %f22;
	mov.b32 	%r10, %f23;
	shfl.sync.down.b32	%r11|%p3, %r10, 8, 31, -1;
	mov.b32 	%f24, %r11;
	add.f32 	%f25, %f23, %f24;
	mov.b32 	%r12, %f25;
	shfl.sync.down.b32	%r13|%p4, %r12, 4, 31, -1;
	mov.b32 	%f26, %r13;
	add.f32 	%f27, %f25, %f26;
	mov.b32 	%r14, %f27;
	shfl.sync.down.b32	%r15|%p5, %r14, 2, 31, -1;
	mov.b32 	%f28, %r15;
	add.f32 	%f29, %f27, %f28;
	mov.b32 	%r16, %f29;
	shfl.sync.down.b32	%r17|%p6, %r16, 1, 31, -1;
	mov.b32 	%f30, %r17;
	add.f32 	%f3, %f29, %f30;
	and.b32  	%r18, %r1, 31;
	setp.ne.s32 	%p7, %r18, 0;
	@%p7 bra 	$L__BB1_4;
	shr.u32 	%r19, %r1, 3;
	mov.u32 	%r20, sdata;
	add.s32 	%r21, %r20, %r19;
	st.shared.f32 	[%r21], %f3;
$L__BB1_4:
	bar.sync 	0;
	setp.gt.u32 	%p8, %r1, 31;
	@%p8 bra 	$L__BB1_9;
	shr.u32 	%r22, %r3, 5;
	setp.ge.u32 	%p9, %r1, %r22;
	mov.f32 	%f42, 0f00000000;
	@%p9 bra 	$L__BB1_7;
	shl.b32 	%r23, %r1, 2;
	mov.u32 	%r24, sdata;
	add.s32 	%r25, %r24, %r23;
	ld.shared.f32 	%f42, [%r25];
$L__BB1_7:
	mov.b32 	%r26, %f42;
	shfl.sync.down.b32	%r27|%p10, %r26, 16, 31, -1;
	mov.b32 	%f32, %r27;
	add.f32 	%f33, %f42, %f32;
	mov.b32 	%r28, %f33;
	shfl.sync.down.b32	%r29|%p11, %r28, 8, 31, -1;
	mov.b32 	%f34, %r29;
	add.f32 	%f35, %f33, %f34;
	mov.b32 	%r30, %f35;
	shfl.sync.down.b32	%r31|%p12, %r30, 4, 31, -1;
	mov.b32 	%f36, %r31;
	add.f32 	%f37, %f35, %f36;
	mov.b32 	%r32, %f37;
	shfl.sync.down.b32	%r33|%p13, %r32, 2, 31, -1;
	mov.b32 	%f38, %r33;
	add.f32 	%f39, %f37, %f38;
	mov.b32 	%r34, %f39;
	shfl.sync.down.b32	%r35|%p14, %r34, 1, 31, -1;
	mov.b32 	%f40, %r35;
	add.f32 	%f6, %f39, %f40;
	setp.ne.s32 	%p15, %r1, 0;
	@%p15 bra 	$L__BB1_9;
	cvta.to.global.u64 	%rd6, %rd2;
	mul.wide.u32 	%rd7, %r2, 4;
	add.s64 	%rd8, %rd6, %rd7;
	st.global.f32 	[%rd8], %f6;
$L__BB1_9:
	ret;

}
	// .globl	_Z13softmax_finalPKfPfiff
.visible .entry _Z13softmax_finalPKfPfiff(
	.param .u64 .ptr .align 1 _Z13softmax_finalPKfPfiff_param_0,
	.param .u64 .ptr .align 1 _Z13softmax_finalPKfPfiff_param_1,
	.param .u32 _Z13softmax_finalPKfPfiff_param_2,
	.param .f32 _Z13softmax_finalPKfPfiff_param_3,
	.param .f32 _Z13softmax_finalPKfPfiff_param_4
)
{
	.reg .pred 	%p<2>;
	.reg .b32 	%r<8>;
	.reg .b32 	%f<18>;
	.reg .b64 	%rd<8>;

	ld.param.u64 	%rd1, [_Z13softmax_finalPKfPfiff_param_0];
	ld.param.u64 	%rd2, [_Z13softmax_finalPKfPfiff_param_1];
	ld.param.u32 	%r2, [_Z13softmax_finalPKfPfiff_param_2];
	ld.param.f32 	%f1, [_Z13softmax_finalPKfPfiff_param_3];
	ld.param.f32 	%f2, [_Z13softmax_finalPKfPfiff_param_4];
	mov.u32 	%r3, %ctaid.x;
	mov.u32 	%r4, %ntid.x;
	mov.u32 	%r5, %tid.x;
	mad.lo.s32 	%r1, %r3, %r4, %r5;
	setp.ge.s32 	%p1, %r1, %r2;
	@%p1 bra 	$L__BB2_2;
	cvta.to.global.u64 	%rd3, %rd1;
	cvta.to.global.u64 	%rd4, %rd2;
	mul.wide.s32 	%rd5, %r1, 4;
	add.s64 	%rd6, %rd3, %rd5;
	ld.global.f32 	%f3, [%rd6];
	sub.f32 	%f4, %f3, %f1;
	fma.rn.f32 	%f5, %f4, 0f3BBB989D, 0f3F000000;
	cvt.sat.f32.f32 	%f6, %f5;
	mov.f32 	%f7, 0f4B400001;
	mov.f32 	%f8, 0f437C0000;
	fma.rm.f32 	%f9, %f6, %f8, %f7;
	add.f32 	%f10, %f9, 0fCB40007F;
	neg.f32 	%f11, %f10;
	fma.rn.f32 	%f12, %f4, 0f3FB8AA3B, %f11;
	fma.rn.f32 	%f13, %f4, 0f32A57060, %f12;
	mov.b32 	%r6, %f9;
	shl.b32 	%r7, %r6, 23;
	mov.b32 	%f14, %r7;
	ex2.approx.ftz.f32 	%f15, %f13;
	mul.f32 	%f16, %f15, %f14;
	div.rn.f32 	%f17, %f16, %f2;
	add.s64 	%rd7, %rd4, %rd5;
	st.global.f32 	[%rd7], %f17;
$L__BB2_2:
	ret;

}


// ===== COMPILED SASS (sm_100) =====

	.target	sm_100

	.elftype	@"ET_EXEC"


//--------------------- .note.nv.tkinfo           --------------------------
	.section	.note.nv.tkinfo,"",@"SHT_NOTE"
	.sectionflags	@"SHF_NOTE_NV_TKINFO"
	.tkinfo
        /*0018*/ 	.word	0x00000002
        /*0030*/ 	.string	""
        /*0030*/ 	.string	"ptxas"
        /*0030*/ 	.string	"Cuda compilation tools, release 13.0, V13.0.88"
        /*0030*/ 	.string	"Build cuda_13.0.r13.0/compiler.36424714_0"
        /*0030*/ 	.string	"-arch sm_100 -m 64 "



//--------------------- .note.nv.cuinfo           --------------------------
	.section	.note.nv.cuinfo,"",@"SHT_NOTE"
	.sectionflags	@"SHF_NOTE_NV_CUINFO"
        /*0018*/ 	.short	0x0002
        /*001a*/ 	.short	0x0064
        /*001c*/ 	.short	0x0082
	.zero		2


//--------------------- .nv.info                  --------------------------
	.section	.nv.info,"",@"SHT_CUDA_INFO"
	.align	4


	//----- nvinfo : EIATTR_REGCOUNT
	.align		4
        /*0000*/ 	.byte	0x04, 0x2f
        /*0002*/ 	.short	(.L_1 - .L_0)
	.align		4
.L_0:
        /*0004*/ 	.word	index@(_Z10reduce_maxPKfPfi)
        /*0008*/ 	.word	0x0000000e


	//----- nvinfo : EIATTR_FRAME_SIZE
	.align		4
.L_1:
        /*000c*/ 	.byte	0x04, 0x11
        /*000e*/ 	.short	(.L_3 - .L_2)
	.align		4
.L_2:
        /*0010*/ 	.word	index@(_Z10reduce_maxPKfPfi)
        /*0014*/ 	.word	0x00000000


	//----- nvinfo : EIATTR_REGCOUNT
	.align		4
.L_3:
        /*0018*/ 	.byte	0x04, 0x2f
        /*001a*/ 	.short	(.L_5 - .L_4)
	.align		4
.L_4:
        /*001c*/ 	.word	index@(_Z13reduce_expsumPKfPfif)
        /*0020*/ 	.word	0x0000000e


	//----- nvinfo : EIATTR_FRAME_SIZE
	.align		4
.L_5:
        /*0024*/ 	.byte	0x04, 0x11
        /*0026*/ 	.short	(.L_7 - .L_6)
	.align		4
.L_6:
        /*0028*/ 	.word	index@(_Z13reduce_expsumPKfPfif)
        /*002c*/ 	.word	0x00000000


	//----- nvinfo : EIATTR_REGCOUNT
	.align		4
.L_7:
        /*0030*/ 	.byte	0x04, 0x2f
        /*0032*/ 	.short	(.L_9 - .L_8)
	.align		4
.L_8:
        /*0034*/ 	.word	index@(_Z13softmax_finalPKfPfiff)
        /*0038*/ 	.word	0x00000010


	//----- nvinfo : EIATTR_FRAME_SIZE
	.align		4
.L_9:
        /*003c*/ 	.byte	0x04, 0x11
        /*003e*/ 	.short	(.L_11 - .L_10)
	.align		4
.L_10:
        /*0040*/ 	.word	index@($__internal_0_$__cuda_sm3x_div_rn_noftz_f32_slowpath)
        /*0044*/ 	.word	0x00000000


	//----- nvinfo : EIATTR_FRAME_SIZE
	.align		4
.L_11:
        /*0048*/ 	.byte	0x04, 0x11
        /*004a*/ 	.short	(.L_13 - .L_12)
	.align		4
.L_12:
        /*004c*/ 	.word	index@(_Z13softmax_finalPKfPfiff)
        /*0050*/ 	.word	0x00000000


	//----- nvinfo : EIATTR_MIN_STACK_SIZE
	.align		4
.L_13:
        /*0054*/ 	.byte	0x04, 0x12
        /*0056*/ 	.short	(.L_15 - .L_14)
	.align		4
.L_14:
        /*0058*/ 	.word	index@(_Z13softmax_finalPKfPfiff)
        /*005c*/ 	.word	0x00000000


	//----- nvinfo : EIATTR_MIN_STACK_SIZE
	.align		4
.L_15:
        /*0060*/ 	.byte	0x04, 0x12
        /*0062*/ 	.short	(.L_17 - .L_16)
	.align		4
.L_16:
        /*0064*/ 	.word	index@(_Z13reduce_expsumPKfPfif)
        /*0068*/ 	.word	0x00000000


	//----- nvinfo : EIATTR_MIN_STACK_SIZE
	.align		4
.L_17:
        /*006c*/ 	.byte	0x04, 0x12
        /*006e*/ 	.short	(.L_19 - .L_18)
	.align		4
.L_18:
        /*0070*/ 	.word	index@(_Z10reduce_maxPKfPfi)
        /*0074*/ 	.word	0x00000000
.L_19:


//--------------------- .nv.compat                --------------------------
	.section	.nv.compat,"",@"SHT_CUDA_COMPAT_INFO"
	.align	4
        /*0000*/ 	.byte	0x02, 0x09, 0x00, 0x00, 0x02, 0x02, 0x01, 0x00, 0x02, 0x05, 0x05, 0x00, 0x03, 0x07, 0x01, 0x01
        /*0010*/ 	.byte	0x02, 0x03, 0x00, 0x00, 0x02, 0x06, 0x01, 0x00, 0x04, 0x0b, 0x08, 0x00, 0x01, 0x00, 0x00, 0x00
        /*0020*/ 	.byte	0x00, 0x00, 0x00, 0x00


//--------------------- .nv.info._Z13softmax_finalPKfPfiff --------------------------
	.section	.nv.info._Z13softmax_finalPKfPfiff,"",@"SHT_CUDA_INFO"
	.sectionflags	@""
	.align	4


	//----- nvinfo : EIATTR_CUDA_API_VERSION
	.align		4
        /*0000*/ 	.byte	0x04, 0x37
        /*0002*/ 	.short	(.L_21 - .L_20)
.L_20:
        /*0004*/ 	.word	0x00000082


	//----- nvinfo : EIATTR_KPARAM_INFO
	.align		4
.L_21:
        /*0008*/ 	.byte	0x04, 0x17
        /*000a*/ 	.short	(.L_23 - .L_22)
.L_22:
        /*000c*/ 	.word	0x00000000
        /*0010*/ 	.short	0x0004
        /*0012*/ 	.short	0x0018
        /*0014*/ 	.byte	0x00, 0xf0, 0x11, 0x00


	//----- nvinfo : EIATTR_KPARAM_INFO
	.align		4
.L_23:
        /*0018*/ 	.byte	0x04, 0x17
        /*001a*/ 	.short	(.L_25 - .L_24)
.L_24:
        /*001c*/ 	.word	0x00000000
        /*0020*/ 	.short	0x0003
        /*0022*/ 	.short	0x0014
        /*0024*/ 	.byte	0x00, 0xf0, 0x11, 0x00


	//----- nvinfo : EIATTR_KPARAM_INFO
	.align		4
.L_25:
        /*0028*/ 	.byte	0x04, 0x17
        /*002a*/ 	.short	(.L_27 - .L_26)
.L_26:
        /*002c*/ 	.word	0x00000000
        /*0030*/ 	.short	0x0002
        /*0032*/ 	.short	0x0010
        /*0034*/ 	.byte	0x00, 0xf0, 0x11, 0x00


	//----- nvinfo : EIATTR_KPARAM_INFO
	.align		4
.L_27:
        /*0038*/ 	.byte	0x04, 0x17
        /*003a*/ 	.short	(.L_29 - .L_28)
.L_28:
        /*003c*/ 	.word	0x00000000
        /*0040*/ 	.short	0x0001
        /*0042*/ 	.short	0x0008
        /*0044*/ 	.byte	0x00, 0xf5, 0x21, 0x00


	//----- nvinfo : EIATTR_KPARAM_INFO
	.align		4
.L_29:
        /*0048*/ 	.byte	0x04, 0x17
        /*004a*/ 	.short	(.L_31 - .L_30)
.L_30:
        /*004c*/ 	.word	0x00000000
        /*0050*/ 	.short	0x0000
        /*0052*/ 	.short	0x0000
        /*0054*/ 	.byte	0x00, 0xf5, 0x21, 0x00


	//----- nvinfo : EIATTR_SPARSE_MMA_MASK
	.align		4
.L_31:
        /*0058*/ 	.byte	0x03, 0x50
        /*005a*/ 	.short	0x0000


	//----- nvinfo : EIATTR_MAXREG_COUNT
	.align		4
        /*005c*/ 	.byte	0x03, 0x1b
        /*005e*/ 	.short	0x00ff


	//----- nvinfo : EIATTR_MERCURY_ISA_VERSION
	.align		4
        /*0060*/ 	.byte	0x03, 0x5f
        /*0062*/ 	.short	0x0101


	//----- nvinfo : EIATTR_VRC_CTA_INIT_COUNT
	.align		4
        /*0064*/ 	.byte	0x02, 0x4a
	.zero		1
	.zero		1


	//----- nvinfo : EIATTR_EXIT_INSTR_OFFSETS
	.align		4
        /*0068*/ 	.byte	0x04, 0x1c
        /*006a*/ 	.short	(.L_33 - .L_32)


	//   ....[0]....
.L_32:
        /*006c*/ 	.word	0x00000070


	//   ....[1]....
        /*0070*/ 	.word	0x00000290


	//----- nvinfo : EIATTR_CRS_STACK_SIZE
	.align		4
.L_33:
        /*0074*/ 	.byte	0x04, 0x1e
        /*0076*/ 	.short	(.L_35 - .L_34)
.L_34:
        /*0078*/ 	.word	0x00000000


	//----- nvinfo : EIATTR_CBANK_PARAM_SIZE
	.align		4
.L_35:
        /*007c*/ 	.byte	0x03, 0x19
        /*007e*/ 	.short	0x001c


	//----- nvinfo : EIATTR_PARAM_CBANK
	.align		4
        /*0080*/ 	.byte	0x04, 0x0a
        /*0082*/ 	.short	(.L_37 - .L_36)
	.align		4
.L_36:
        /*0084*/ 	.word	index@(.nv.constant0._Z13softmax_finalPKfPfiff)
        /*0088*/ 	.short	0x0380
        /*008a*/ 	.short	0x001c


	//----- nvinfo : EIATTR_SW_WAR
	.align		4
.L_37:
        /*008c*/ 	.byte	0x04, 0x36
        /*008e*/ 	.short	(.L_39 - .L_38)
.L_38:
        /*0090*/ 	.word	0x00000008
.L_39:


//--------------------- .nv.info._Z13reduce_expsumPKfPfif --------------------------
	.section	.nv.info._Z13reduce_expsumPKfPfif,"",@"SHT_CUDA_INFO"
	.sectionflags	@""
	.align	4


	//----- nvinfo : EIATTR_CUDA_API_VERSION
	.align		4
        /*0000*/ 	.byte	0x04, 0x37
        /*0002*/ 	.short	(.L_41 - .L_40)
.L_40:
        /*0004*/ 	.word	0x00000082


	//----- nvinfo : EIATTR_KPARAM_INFO
	.align		4
.L_41:
        /*0008*/ 	.byte	0x04, 0x17
        /*000a*/ 	.short	(.L_43 - .L_42)
.L_42:
        /*000c*/ 	.word	0x00000000
        /*0010*/ 	.short	0x0003
        /*0012*/ 	.short	0x0014
        /*0014*/ 	.byte	0x00, 0xf0, 0x11, 0x00


	//----- nvinfo : EIATTR_KPARAM_INFO
	.align		4
.L_43:
        /*0018*/ 	.byte	0x04, 0x17
        /*001a*/ 	.short	(.L_45 - .L_44)
.L_44:
        /*001c*/ 	.word	0x00000000
        /*0020*/ 	.short	0x0002
        /*0022*/ 	.short	0x0010
        /*0024*/ 	.byte	0x00, 0xf0, 0x11, 0x00


	//----- nvinfo : EIATTR_KPARAM_INFO
	.align		4
.L_45:
        /*0028*/ 	.byte	0x04, 0x17
        /*002a*/ 	.short	(.L_47 - .L_46)
.L_46:
        /*002c*/ 	.word	0x00000000
        /*0030*/ 	.short	0x0001
        /*0032*/ 	.short	0x0008
        /*0034*/ 	.byte	0x00, 0xf5, 0x21, 0x00


	//----- nvinfo : EIATTR_KPARAM_INFO
	.align		4
.L_47:
        /*0038*/ 	.byte	0x04, 0x17
        /*003a*/ 	.short	(.L_49 - .L_48)
.L_48:
        /*003c*/ 	.word	0x00000000
        /*0040*/ 	.short	0x0000
        /*0042*/ 	.short	0x0000
        /*0044*/ 	.byte	0x00, 0xf5, 0x21, 0x00


	//----- nvinfo : EIATTR_SPARSE_MMA_MASK
	.align		4
.L_49:
        /*0048*/ 	.byte	0x03, 0x50
        /*004a*/ 	.short	0x0000


	//----- nvinfo : EIATTR_MAXREG_COUNT
	.align		4
        /*004c*/ 	.byte	0x03, 0x1b
        /*004e*/ 	.short	0x00ff


	//----- nvinfo : EIATTR_NUM_BARRIERS
	.align		4
        /*0050*/ 	.byte	0x02, 0x4c
        /*0052*/ 	.byte	0x01
	.zero		1


	//----- nvinfo : EIATTR_MERCURY_ISA_VERSION
	.align		4
        /*0054*/ 	.byte	0x03, 0x5f
        /*0056*/ 	.short	0x0101


	//----- nvinfo : EIATTR_COOP_GROUP_MASK_REGIDS
	.align		4
        /*0058*/ 	.byte	0x04, 0x29
        /*005a*/ 	.short	(.L_51 - .L_50)


	//   ....[0]....
.L_50:
        /*005c*/ 	.word	0xffffffff


	//   ....[1]....
        /*0060*/ 	.word	0xffffffff


	//   ....[2]....
        /*0064*/ 	.word	0xffffffff


	//   ....[3]....
        /*0068*/ 	.word	0xffffffff


	//   ....[4]....
        /*006c*/ 	.word	0xffffffff


	//   ....[5]....
        /*0070*/ 	.word	0xffffffff


	//   ....[6]....
        /*0074*/ 	.word	0xffffffff


	//   ....[7]....
        /*0078*/ 	.word	0xffffffff


	//   ....[8]....
        /*007c*/ 	.word	0xffffffff


	//   ....[9]....
        /*0080*/ 	.word	0xffffffff


	//----- nvinfo : EIATTR_COOP_GROUP_INSTR_OFFSETS
	.align		4
.L_51:
        /*0084*/ 	.byte	0x04, 0x28
        /*0086*/ 	.short	(.L_53 - .L_52)


	//   ....[0]....
.L_52:
        /*0088*/ 	.word	0x000001a0


	//   ....[1]....
        /*008c*/ 	.word	0x000001e0


	//   ....[2]....
        /*0090*/ 	.word	0x00000220


	//   ....[3]....
        /*0094*/ 	.word	0x00000240


	//   ....[4]....
        /*0098*/ 	.word	0x00000260


	//   ....[5]....
        /*009c*/ 	.word	0x00000340


	//   ....[6]....
        /*00a0*/ 	.word	0x00000360


	//   ....[7]....
        /*00a4*/ 	.word	0x00000380


	//   ....[8]....
        /*00a8*/ 	.word	0x000003a0


	//   ....[9]....
        /*00ac*/ 	.word	0x000003c0


	//----- nvinfo : EIATTR_VRC_CTA_INIT_COUNT
	.align		4
.L_53:
        /*00b0*/ 	.byte	0x02, 0x4a
	.zero		1
	.zero		1


	//----- nvinfo : EIATTR_EXIT_INSTR_OFFSETS
	.align		4
        /*00b4*/ 	.byte	0x04, 0x1c
        /*00b6*/ 	.short	(.L_55 - .L_54)


	//   ....[0]....
.L_54:
        /*00b8*/ 	.word	0x000002a0


	//   ....[1]....
        /*00bc*/ 	.word	0x000003d0


	//   ....[2]....
        /*00c0*/ 	.word	0x00000420


	//----- nvinfo : EIATTR_CBANK_PARAM_SIZE
	.align		4
.L_55:
        /*00c4*/ 	.byte	0x03, 0x19
        /*00c6*/ 	.short	0x0018


	//----- nvinfo : EIATTR_PARAM_CBANK
	.align		4
        /*00c8*/ 	.byte	0x04, 0x0a
        /*00ca*/ 	.short	(.L_57 - .L_56)
	.align		4
.L_56:
        /*00cc*/ 	.word	index@(.nv.constant0._Z13reduce_expsumPKfPfif)
        /*00d0*/ 	.short	0x0380
        /*00d2*/ 	.short	0x0018


	//----- nvinfo : EIATTR_SW_WAR
	.align		4
.L_57:
        /*00d4*/ 	.byte	0x04, 0x36
        /*00d6*/ 	.short	(.L_59 - .L_58)
.L_58:
        /*00d8*/ 	.word	0x00000008
.L_59:


//--------------------- .nv.info._Z10reduce_maxPKfPfi --------------------------
	.section	.nv.info._Z10reduce_maxPKfPfi,"",@"SHT_CUDA_INFO"
	.sectionflags	@""
	.align	4


	//----- nvinfo : EIATTR_CUDA_API_VERSION
	.align		4
        /*0000*/ 	.byte	0x04, 0x37
        /*0002*/ 	.short	(.L_61 - .L_60)
.L_60:
        /*0004*/ 	.word	0x00000082


	//----- nvinfo : EIATTR_KPARAM_INFO
	.align		4
.L_61:
        /*0008*/ 	.byte	0x04, 0x17
        /*000a*/ 	.short	(.L_63 - .L_62)
.L_62:
        /*000c*/ 	.word	0x00000000
        /*0010*/ 	.short	0x0002
        /*0012*/ 	.short	0x0010
        /*0014*/ 	.byte	0x00, 0xf0, 0x11, 0x00


	//----- nvinfo : EIATTR_KPARAM_INFO
	.align		4
.L_63:
        /*0018*/ 	.byte	0x04, 0x17
        /*001a*/ 	.short	(.L_65 - .L_64)
.L_64:
        /*001c*/ 	.word	0x00000000
        /*0020*/ 	.short	0x0001
        /*0022*/ 	.short	0x0008
        /*0024*/ 	.byte	0x00, 0xf5, 0x21, 0x00


	//----- nvinfo : EIATTR_KPARAM_INFO
	.align		4
.L_65:
        /*0028*/ 	.byte	0x04, 0x17
        /*002a*/ 	.short	(.L_67 - .L_66)
.L_66:
        /*002c*/ 	.word	0x00000000
        /*0030*/ 	.short	0x0000
        /*0032*/ 	.short	0x0000
        /*0034*/ 	.byte	0x00, 0xf5, 0x21, 0x00


	//----- nvinfo : EIATTR_SPARSE_MMA_MASK
	.align		4
.L_67:
        /*0038*/ 	.byte	0x03, 0x50
        /*003a*/ 	.short	0x0000


	//----- nvinfo : EIATTR_MAXREG_COUNT
	.align		4
        /*003c*/ 	.byte	0x03, 0x1b
        /*003e*/ 	.short	0x00ff


	//----- nvinfo : EIATTR_NUM_BARRIERS
	.align		4
        /*0040*/ 	.byte	0x02, 0x4c
        /*0042*/ 	.byte	0x01
	.zero		1


	//----- nvinfo : EIATTR_MERCURY_ISA_VERSION
	.align		4
        /*0044*/ 	.byte	0x03, 0x5f
        /*0046*/ 	.short	0x0101


	//----- nvinfo : EIATTR_COOP_GROUP_MASK_REGIDS
	.align		4
        /*0048*/ 	.byte	0x04, 0x29
        /*004a*/ 	.short	(.L_69 - .L_68)


	//   ....[0]....
.L_68:
        /*004c*/ 	.word	0xffffffff


	//   ....[1]....
        /*0050*/ 	.word	0xffffffff


	//   ....[2]....
        /*0054*/ 	.word	0xffffffff


	//   ....[3]....
        /*0058*/ 	.word	0xffffffff


	//   ....[4]....
        /*005c*/ 	.word	0xffffffff


	//   ....[5]....
        /*0060*/ 	.word	0xffffffff


	//   ....[6]....
        /*0064*/ 	.word	0xffffffff


	//   ....[7]....
        /*0068*/ 	.word	0xffffffff


	//   ....[8]....
        /*006c*/ 	.word	0xffffffff


	//   ....[9]....
        /*0070*/ 	.word	0xffffffff


	//----- nvinfo : EIATTR_COOP_GROUP_INSTR_OFFSETS
	.align		4
.L_69:
        /*0074*/ 	.byte	0x04, 0x28
        /*0076*/ 	.short	(.L_71 - .L_70)


	//   ....[0]....
.L_70:
        /*0078*/ 	.word	0x000000f0


	//   ....[1]....
        /*007c*/ 	.word	0x00000120


	//   ....[2]....
        /*0080*/ 	.word	0x00000160


	//   ....[3]....
        /*0084*/ 	.word	0x00000180


	//   ....[4]....
        /*0088*/ 	.word	0x000001a0


	//   ....[5]....
        /*008c*/ 	.word	0x00000280


	//   ....[6]....
        /*0090*/ 	.word	0x000002a0


	//   ....[7]....
        /*0094*/ 	.word	0x000002c0


	//   ....[8]....
        /*0098*/ 	.word	0x000002e0


	//   ....[9]....
        /*009c*/ 	.word	0x00000300


	//----- nvinfo : EIATTR_VRC_CTA_INIT_COUNT
	.align		4
.L_71:
        /*00a0*/ 	.byte	0x02, 0x4a
	.zero		1
	.zero		1


	//----- nvinfo : EIATTR_EXIT_INSTR_OFFSETS
	.align		4
        /*00a4*/ 	.byte	0x04, 0x1c
        /*00a6*/ 	.short	(.L_73 - .L_72)


	//   ....[0]....
.L_72:
        /*00a8*/ 	.word	0x000001e0


	//   ....[1]....
        /*00ac*/ 	.word	0x00000310


	//   ....[2]....
        /*00b0*/ 	.word	0x00000360


	//----- nvinfo : EIATTR_CBANK_PARAM_SIZE
	.align		4
.L_73:
        /*00b4*/ 	.byte	0x03, 0x19
        /*00b6*/ 	.short	0x0014


	//----- nvinfo : EIATTR_PARAM_CBANK
	.align		4
        /*00b8*/ 	.byte	0x04, 0x0a
        /*00ba*/ 	.short	(.L_75 - .L_74)
	.align		4
.L_74:
        /*00bc*/ 	.word	index@(.nv.constant0._Z10reduce_maxPKfPfi)
        /*00c0*/ 	.short	0x0380
        /*00c2*/ 	.short	0x0014


	//----- nvinfo : EIATTR_SW_WAR
	.align		4
.L_75:
        /*00c4*/ 	.byte	0x04, 0x36
        /*00c6*/ 	.short	(.L_77 - .L_76)
.L_76:
        /*00c8*/ 	.word	0x00000008
.L_77:


//--------------------- .nv.callgraph             --------------------------
	.section	.nv.callgraph,"",@"SHT_CUDA_CALLGRAPH"
	.align	4
	.sectionentsize	8
	.align		4
        /*0000*/ 	.word	0x00000000
	.align		4
        /*0004*/ 	.word	0xffffffff
	.align		4
        /*0008*/ 	.word	0x00000000
	.align		4
        /*000c*/ 	.word	0xfffffffe
	.align		4
        /*0010*/ 	.word	0x00000000
	.align		4
        /*0014*/ 	.word	0xfffffffd
	.align		4
        /*0018*/ 	.word	0x00000000
	.align		4
        /*001c*/ 	.word	0xfffffffc


//--------------------- .text._Z13softmax_finalPKfPfiff --------------------------
	.section	.text._Z13softmax_finalPKfPfiff,"ax",@progbits
	.align	128
        .global         _Z13softmax_finalPKfPfiff
        .type           _Z13softmax_finalPKfPfiff,@function
        .size           _Z13softmax_finalPKfPfiff,(.L_x_16 - _Z13softmax_finalPKfPfiff)
        .other          _Z13softmax_finalPKfPfiff,@"STO_CUDA_ENTRY STV_DEFAULT"
_Z13softmax_finalPKfPfiff:
.text._Z13softmax_finalPKfPfiff:
[----:B------:R-:W-:Y:S01]  /*0000*/  LDC R1, c[0x0][0x37c] ;  /* 0x0000df00ff017b82 */ /* 0x000fe20000000800 */
[----:B------:R-:W0:Y:S07]  /*0010*/  S2R R3, SR_TID.X ;  /* 0x0000000000037919 */ /* 0x000e2e0000002100 */
[----:B------:R-:W0:Y:S01]  /*0020*/  S2UR UR4, SR_CTAID.X ;  /* 0x00000000000479c3 */ /* 0x000e220000002500 */
[----:B------:R-:W1:Y:S07]  /*0030*/  LDCU UR5, c[0x0][0x390] ;  /* 0x00007200ff0577ac */ /* 0x000e6e0008000800 */
[----:B------:R-:W0:Y:S02]  /*0040*/  LDC R2, c[0x0][0x360] ;  /* 0x0000d800ff027b82 */ /* 0x000e240000000800 */
[----:B0-----:R-:W-:-:S05]  /*0050*/  IMAD R2, R2, UR4, R3 ;  /* 0x0000000402027c24 */ /* 0x001fca000f8e0203 */
[----:B-1----:R-:W-:-:S13]  /*0060*/  ISETP.GE.AND P0, PT, R2, UR5, PT ;  /* 0x0000000502007c0c */ /* 0x002fda000bf06270 */
[----:B------:R-:W-:Y:S05]  /*0070*/  @P0 EXIT ;  /* 0x000000000000094d */ /* 0x000fea0003800000 */
[----:B------:R-:W0:Y:S01]  /*0080*/  LDC.64 R4, c[0x0][0x380] ;  /* 0x0000e000ff047b82 */ /* 0x000e220000000a00 */
[----:B------:R-:W1:Y:S01]  /*0090*/  LDCU.64 UR4, c[0x0][0x358] ;  /* 0x00006b00ff0477ac */ /* 0x000e620008000a00 */
[----:B------:R-:W2:Y:S06]  /*00a0*/  LDCU UR6, c[0x0][0x394] ;  /* 0x00007280ff0677ac */ /* 0x000eac0008000800 */
[----:B------:R-:W3:Y:S01]  /*00b0*/  LDC R11, c[0x0][0x398] ;  /* 0x0000e600ff0b7b82 */ /* 0x000ee20000000800 */
[----:B0-----:R-:W-:-:S06]  /*00c0*/  IMAD.WIDE R4, R2, 0x4, R4 ;  /* 0x0000000402047825 */ /* 0x001fcc00078e0204 */
[----:B-1----:R-:W2:Y:S01]  /*00d0*/  LDG.E R4, desc[UR4][R4.64] ;  /* 0x0000000404047981 */ /* 0x002ea2000c1e1900 */
[----:B------:R-:W-:Y:S01]  /*00e0*/  IMAD.MOV.U32 R3, RZ, RZ, 0x3bbb989d ;  /* 0x3bbb989dff037424 */ /* 0x000fe200078e00ff */
[----:B------:R-:W-:Y:S01]  /*00f0*/  BSSY.RECONVERGENT B0, `(.L_x_0) ;  /* 0x0000016000007945 */ /* 0x000fe20003800200 */
[----:B------:R-:W-:Y:S02]  /*0100*/  IMAD.MOV.U32 R6, RZ, RZ, 0x437c0000 ;  /* 0x437c0000ff067424 */ /* 0x000fe400078e00ff */
[----:B--2---:R-:W-:-:S04]  /*0110*/  FADD R0, R4, -UR6 ;  /* 0x8000000604007e21 */ /* 0x004fc80008000000 */
[----:B------:R-:W-:-:S04]  /*0120*/  FFMA.SAT R3, R0, R3, 0.5 ;  /* 0x3f00000000037423 */ /* 0x000fc80000002003 */
[----:B------:R-:W-:Y:S02]  /*0130*/  FFMA.RM R3, R3, R6, 12582913 ;  /* 0x4b40000103037423 */ /* 0x000fe40000004006 */
[----:B---3--:R-:W0:Y:S02]  /*0140*/  MUFU.RCP R6, R11 ;  /* 0x0000000b00067308 */ /* 0x008e240000001000 */
[----:B------:R-:W-:-:S04]  /*0150*/  FADD R7, R3, -12583039 ;  /* 0xcb40007f03077421 */ /* 0x000fc80000000000 */
[----:B------:R-:W-:-:S04]  /*0160*/  FFMA R7, R0, 1.4426950216293334961, -R7 ;  /* 0x3fb8aa3b00077823 */ /* 0x000fc80000000807 */
[----:B------:R-:W-:Y:S01]  /*0170*/  FFMA R7, R0, 1.925963033500011079e-08, R7 ;  /* 0x32a5706000077823 */ /* 0x000fe20000000007 */
[----:B------:R-:W-:-:S05]  /*0180*/  IMAD.SHL.U32 R0, R3, 0x800000, RZ ;  /* 0x0080000003007824 */ /* 0x000fca00078e00ff */
[----:B------:R-:W1:Y:S01]  /*0190*/  MUFU.EX2 R7, R7 ;  /* 0x0000000700077308 */ /* 0x000e620000000800 */
[----:B0-----:R-:W-:-:S04]  /*01a0*/  FFMA R3, R6, -R11, 1 ;  /* 0x3f80000006037423 */ /* 0x001fc8000000080b */
[----:B------:R-:W-:Y:S01]  /*01b0*/  FFMA R3, R6, R3, R6 ;  /* 0x0000000306037223 */ /* 0x000fe20000000006 */
[----:B-1----:R-:W-:-:S04]  /*01c0*/  FMUL R0, R0, R7 ;  /* 0x0000000700007220 */ /* 0x002fc80000400000 */
[----:B------:R-:W0:Y:S01]  /*01d0*/  FCHK P0, R0, R11 ;  /* 0x0000000b00007302 */ /* 0x000e220000000000 */
[----:B------:R-:W-:-:S04]  /*01e0*/  FFMA R4, R0, R3, RZ ;  /* 0x0000000300047223 */ /* 0x000fc800000000ff */
[----:B------:R-:W-:-:S04]  /*01f0*/  FFMA R5, R4, -R11, R0 ;  /* 0x8000000b04057223 */ /* 0x000fc80000000000 */
[----:B------:R-:W-:Y:S01]  /*0200*/  FFMA R9, R3, R5, R4 ;  /* 0x0000000503097223 */ /* 0x000fe20000000004 */
[----:B0-----:R-:W-:Y:S06]  /*0210*/  @!P0 BRA `(.L_x_1) ;  /* 0x00000000000c8947 */ /* 0x001fec0003800000 */
[----:B------:R-:W-:-:S07]  /*0220*/  MOV R4, 0x240 ;  /* 0x0000024000047802 */ /* 0x000fce0000000f00 */
[----:B------:R-:W-:Y:S05]  /*0230*/  CALL.REL.NOINC `($__internal_0_$__cuda_sm3x_div_rn_noftz_f32_slowpath) ;  /* 0x0000000000187944 */ /* 0x000fea0003c00000 */
[----:B------:R-:W-:-:S07]  /*0240*/  IMAD.MOV.U32 R9, RZ, RZ, R0 ;  /* 0x000000ffff097224 */ /* 0x000fce00078e0000 */
.L_x_1:
[----:B------:R-:W-:Y:S05]  /*0250*/  BSYNC.RECONVERGENT B0 ;  /* 0x0000000000007941 */ /* 0x000fea0003800200 */
.L_x_0:
[----:B------:R-:W0:Y:S02]  /*0260*/  LDC.64 R4, c[0x0][0x388] ;  /* 0x0000e200ff047b82 */ /* 0x000e240000000a00 */
[----:B0-----:R-:W-:-:S05]  /*0270*/  IMAD.WIDE R2, R2, 0x4, R4 ;  /* 0x0000000402027825 */ /* 0x001fca00078e0204 */
[----:B------:R-:W-:Y:S01]  /*0280*/  STG.E desc[UR4][R2.64], R9 ;  /* 0x0000000902007986 */ /* 0x000fe2000c101904 */
[----:B------:R-:W-:Y:S05]  /*0290*/  EXIT ;  /* 0x000000000000794d */ /* 0x000fea0003800000 */
        .weak           $__internal_0_$__cuda_sm3x_div_rn_noftz_f32_slowpath
        .type           $__internal_0_$__cuda_sm3x_div_rn_noftz_f32_slowpath,@function
        .size           $__internal_0_$__cuda_sm3x_div_rn_noftz_f32_slowpath,(.L_x_16 - $__internal_0_$__cuda_sm3x_div_rn_noftz_f32_slowpath)
$__internal_0_$__cuda_sm3x_div_rn_noftz_f32_slowpath:
[----:B------:R-:W0:Y:S01]  /*02a0*/  LDC R3, c[0x0][0x398] ;  /* 0x0000e600ff037b82 */ /* 0x000e220000000800 */
[--C-:B------:R-:W-:Y:S01]  /*02b0*/  SHF.R.U32.HI R5, RZ, 0x17, R0.reuse ;  /* 0x00000017ff057819 */ /* 0x100fe20000011600 */
[----:B------:R-:W1:Y:S01]  /*02c0*/  LDCU UR6, c[0x0][0x398] ;  /* 0x00007300ff0677ac */ /* 0x000e620008000800 */
[----:B------:R-:W-:Y:S01]  /*02d0*/  BSSY.RECONVERGENT B1, `(.L_x_2) ;  /* 0x0000064000017945 */ /* 0x000fe20003800200 */
[----:B------:R-:W-:Y:S01]  /*02e0*/  IMAD.MOV.U32 R7, RZ, RZ, R0 ;  /* 0x000000ffff077224 */ /* 0x000fe200078e0000 */
[----:B------:R-:W-:-:S05]  /*02f0*/  LOP3.LUT R5, R5, 0xff, RZ, 0xc0, !PT ;  /* 0x000000ff05057812 */ /* 0x000fca00078ec0ff */
[----:B------:R-:W-:Y:S02]  /*0300*/  VIADD R10, R5, 0xffffffff ;  /* 0xffffffff050a7836 */ /* 0x000fe40000000000 */
[----:B-1----:R-:W-:Y:S01]  /*0310*/  IMAD.U32 R8, RZ, RZ, UR6 ;  /* 0x00000006ff087e24 */ /* 0x002fe2000f8e00ff */
[----:B0-----:R-:W-:-:S04]  /*0320*/  SHF.R.U32.HI R6, RZ, 0x17, R3 ;  /* 0x00000017ff067819 */ /* 0x001fc80000011603 */
[----:B------:R-:W-:-:S05]  /*0330*/  LOP3.LUT R6, R6, 0xff, RZ, 0xc0, !PT ;  /* 0x000000ff06067812 */ /* 0x000fca00078ec0ff */
[----:B------:R-:W-:-:S05]  /*0340*/  VIADD R11, R6, 0xffffffff ;  /* 0xffffffff060b7836 */ /* 0x000fca0000000000 */
[----:B------:R-:W-:-:S04]  /*0350*/  ISETP.GT.U32.AND P0, PT, R11, 0xfd, PT ;  /* 0x000000fd0b00780c */ /* 0x000fc80003f04070 */
[----:B------:R-:W-:-:S13]  /*0360*/  ISETP.GT.U32.OR P0, PT, R10, 0xfd, P0 ;  /* 0x000000fd0a00780c */ /* 0x000fda0000704470 */
[----:B------:R-:W-:Y:S01]  /*0370*/  @!P0 IMAD.MOV.U32 R9, RZ, RZ, RZ ;  /* 0x000000ffff098224 */ /* 0x000fe200078e00ff */
[----:B------:R-:W-:Y:S06]  /*0380*/  @!P0 BRA `(.L_x_3) ;  /* 0x00000000005c8947 */ /* 0x000fec0003800000 */
[----:B------:R-:W-:Y:S02]  /*0390*/  FSETP.GTU.FTZ.AND P1, PT, |R3|, +INF , PT ;  /* 0x7f8000000300780b */ /* 0x000fe40003f3c200 */
[----:B------:R-:W-:-:S04]  /*03a0*/  FSETP.GTU.FTZ.AND P0, PT, |R0|, +INF , PT ;  /* 0x7f8000000000780b */ /* 0x000fc80003f1c200 */
[----:B------:R-:W-:-:S13]  /*03b0*/  PLOP3.LUT P0, PT, P0, P1, PT, 0xf8, 0x8f ;  /* 0x00000000008f781c */ /* 0x000fda0000703f70 */
[----:B------:R-:W-:Y:S05]  /*03c0*/  @P0 BRA `(.L_x_4) ;  /* 0x00000004004c0947 */ /* 0x000fea0003800000 */
[----:B------:R-:W-:-:S13]  /*03d0*/  LOP3.LUT P0, RZ, R8, 0x7fffffff, R7, 0xc8, !PT ;  /* 0x7fffffff08ff7812 */ /* 0x000fda000780c807 */
[----:B------:R-:W-:Y:S05]  /*03e0*/  @!P0 BRA `(.L_x_5) ;  /* 0x00000004003c8947 */ /* 0x000fea0003800000 */
[C---:B------:R-:W-:Y:S02]  /*03f0*/  FSETP.NEU.FTZ.AND P2, PT, |R0|.reuse, +INF , PT ;  /* 0x7f8000000000780b */ /* 0x040fe40003f5d200 */
[----:B------:R-:W-:Y:S02]  /*0400*/  FSETP.NEU.FTZ.AND P1, PT, |R3|, +INF , PT ;  /* 0x7f8000000300780b */ /* 0x000fe40003f3d200 */
[----:B------:R-:W-:-:S11]  /*0410*/  FSETP.NEU.FTZ.AND P0, PT, |R0|, +INF , PT ;  /* 0x7f8000000000780b */ /* 0x000fd60003f1d200 */
[----:B------:R-:W-:Y:S05]  /*0420*/  @!P1 BRA !P2, `(.L_x_5) ;  /* 0x00000004002c9947 */ /* 0x000fea0005000000 */
[----:B------:R-:W-:-:S04]  /*0430*/  LOP3.LUT P2, RZ, R7, 0x7fffffff, RZ, 0xc0, !PT ;  /* 0x7fffffff07ff7812 */ /* 0x000fc8000784c0ff */
[----:B------:R-:W-:-:S13]  /*0440*/  PLOP3.LUT P1, PT, P1, P2, PT, 0x2f, 0xf2 ;  /* 0x0000000000f2781c */ /* 0x000fda0000f24577 */
[----:B------:R-:W-:Y:S05]  /*0450*/  @P1 BRA `(.L_x_6) ;  /* 0x0000000400181947 */ /* 0x000fea0003800000 */
[----:B------:R-:W-:-:S04]  /*0460*/  LOP3.LUT P1, RZ, R8, 0x7fffffff, RZ, 0xc0, !PT ;  /* 0x7fffffff08ff7812 */ /* 0x000fc8000782c0ff */
[----:B------:R-:W-:-:S13]  /*0470*/  PLOP3.LUT P0, PT, P0, P1, PT, 0x2f, 0xf2 ;  /* 0x0000000000f2781c */ /* 0x000fda0000702577 */
[----:B------:R-:W-:Y:S05]  /*0480*/  @P0 BRA `(.L_x_7) ;  /* 0x0000000400000947 */ /* 0x000fea0003800000 */
[----:B------:R-:W-:Y:S02]  /*0490*/  ISETP.GE.AND P0, PT, R10, RZ, PT ;  /* 0x000000ff0a00720c */ /* 0x000fe40003f06270 */
[----:B------:R-:W-:-:S11]  /*04a0*/  ISETP.GE.AND P1, PT, R11, RZ, PT ;  /* 0x000000ff0b00720c */ /* 0x000fd60003f26270 */
[----:B------:R-:W-:Y:S02]  /*04b0*/  @P0 IMAD.MOV.U32 R9, RZ, RZ, RZ ;  /* 0x000000ffff090224 */ /* 0x000fe400078e00ff */
[----:B------:R-:W-:Y:S01]  /*04c0*/  @!P0 FFMA R7, R0, 1.84467440737095516160e+19, RZ ;  /* 0x5f80000000078823 */ /* 0x000fe200000000ff */
[----:B------:R-:W-:Y:S02]  /*04d0*/  @!P0 IMAD.MOV.U32 R9, RZ, RZ, -0x40 ;  /* 0xffffffc0ff098424 */ /* 0x000fe400078e00ff */
[----:B------:R-:W-:-:S03]  /*04e0*/  @!P1 FFMA R8, R3, 1.84467440737095516160e+19, RZ ;  /* 0x5f80000003089823 */ /* 0x000fc600000000ff */
[----:B------:R-:W-:-:S07]  /*04f0*/  @!P1 IADD3 R9, PT, PT, R9, 0x40, RZ ;  /* 0x0000004009099810 */ /* 0x000fce0007ffe0ff */
.L_x_3:
[----:B------:R-:W-:Y:S01]  /*0500*/  LEA R3, R6, 0xc0800000, 0x17 ;  /* 0xc080000006037811 */ /* 0x000fe200078eb8ff */
[----:B------:R-:W-:Y:S01]  /*0510*/  VIADD R5, R5, 0xffffff81 ;  /* 0xffffff8105057836 */ /* 0x000fe20000000000 */
[----:B------:R-:W-:Y:S03]  /*0520*/  BSSY.RECONVERGENT B2, `(.L_x_8) ;  /* 0x0000035000027945 */ /* 0x000fe60003800200 */
[----:B------:R-:W-:Y:S01]  /*0530*/  IMAD.IADD R3, R8, 0x1, -R3 ;  /* 0x0000000108037824 */ /* 0x000fe200078e0a03 */
[C---:B------:R-:W-:Y:S01]  /*0540*/  IADD3 R6, PT, PT, R5.reuse, 0x7f, -R6 ;  /* 0x0000007f05067810 */ /* 0x040fe20007ffe806 */
[----:B------:R-:W-:Y:S02]  /*0550*/  IMAD R0, R5, -0x800000, R7 ;  /* 0xff80000005007824 */ /* 0x000fe400078e0207 */
[----:B------:R-:W0:Y:S01]  /*0560*/  MUFU.RCP R8, R3 ;  /* 0x0000000300087308 */ /* 0x000e220000001000 */
[----:B------:R-:W-:Y:S01]  /*0570*/  FADD.FTZ R11, -R3, -RZ ;  /* 0x800000ff030b7221 */ /* 0x000fe20000010100 */
[----:B------:R-:W-:-:S03]  /*0580*/  IMAD.IADD R6, R6, 0x1, R9 ;  /* 0x0000000106067824 */ /* 0x000fc600078e0209 */
[----:B0-----:R-:W-:-:S04]  /*0590*/  FFMA R13, R8, R11, 1 ;  /* 0x3f800000080d7423 */ /* 0x001fc8000000000b */
[----:B------:R-:W-:-:S04]  /*05a0*/  FFMA R10, R8, R13, R8 ;  /* 0x0000000d080a7223 */ /* 0x000fc80000000008 */
[----:B------:R-:W-:-:S04]  /*05b0*/  FFMA R7, R0, R10, RZ ;  /* 0x0000000a00077223 */ /* 0x000fc800000000ff */
[----:B------:R-:W-:-:S04]  /*05c0*/  FFMA R8, R11, R7, R0 ;  /* 0x000000070b087223 */ /* 0x000fc80000000000 */
[----:B------:R-:W-:-:S04]  /*05d0*/  FFMA R7, R10, R8, R7 ;  /* 0x000000080a077223 */ /* 0x000fc80000000007 */
[----:B------:R-:W-:-:S04]  /*05e0*/  FFMA R8, R11, R7, R0 ;  /* 0x000000070b087223 */ /* 0x000fc80000000000 */
[----:B------:R-:W-:-:S05]  /*05f0*/  FFMA R0, R10, R8, R7 ;  /* 0x000000080a007223 */ /* 0x000fca0000000007 */
[----:B------:R-:W-:-:S04]  /*0600*/  SHF.R.U32.HI R3, RZ, 0x17, R0 ;  /* 0x00000017ff037819 */ /* 0x000fc80000011600 */
[----:B------:R-:W-:-:S05]  /*0610*/  LOP3.LUT R3, R3, 0xff, RZ, 0xc0, !PT ;  /* 0x000000ff03037812 */ /* 0x000fca00078ec0ff */
[----:B------:R-:W-:-:S04]  /*0620*/  IMAD.IADD R9, R3, 0x1, R6 ;  /* 0x0000000103097824 */ /* 0x000fc800078e0206 */
[----:B------:R-:W-:-:S05]  /*0630*/  VIADD R3, R9, 0xffffffff ;  /* 0xffffffff09037836 */ /* 0x000fca0000000000 */
[----:B------:R-:W-:-:S13]  /*0640*/  ISETP.GE.U32.AND P0, PT, R3, 0xfe, PT ;  /* 0x000000fe0300780c */ /* 0x000fda0003f06070 */
[----:B------:R-:W-:Y:S05]  /*0650*/  @!P0 BRA `(.L_x_9) ;  /* 0x0000000000808947 */ /* 0x000fea0003800000 */
[----:B------:R-:W-:-:S13]  /*0660*/  ISETP.GT.AND P0, PT, R9, 0xfe, PT ;  /* 0x000000fe0900780c */ /* 0x000fda0003f04270 */
[----:B------:R-:W-:Y:S05]  /*0670*/  @P0 BRA `(.L_x_10) ;  /* 0x00000000006c0947 */ /* 0x000fea0003800000 */
[----:B------:R-:W-:-:S13]  /*0680*/  ISETP.GE.AND P0, PT, R9, 0x1, PT ;  /* 0x000000010900780c */ /* 0x000fda0003f06270 */
[----:B------:R-:W-:Y:S05]  /*0690*/  @P0 BRA `(.L_x_11) ;  /* 0x0000000000740947 */ /* 0x000fea0003800000 */
[----:B------:R-:W-:Y:S02]  /*06a0*/  ISETP.GE.AND P0, PT, R9, -0x18, PT ;  /* 0xffffffe80900780c */ /* 0x000fe40003f06270 */
[----:B------:R-:W-:-:S11]  /*06b0*/  LOP3.LUT R0, R0, 0x80000000, RZ, 0xc0, !PT ;  /* 0x8000000000007812 */ /* 0x000fd600078ec0ff */
[----:B------:R-:W-:Y:S05]  /*06c0*/  @!P0 BRA `(.L_x_11) ;  /* 0x0000000000688947 */ /* 0x000fea0003800000 */
[CCC-:B------:R-:W-:Y:S01]  /*06d0*/  FFMA.RZ R3, R10.reuse, R8.reuse, R7.reuse ;  /* 0x000000080a037223 */ /* 0x1c0fe2000000c007 */
[CCC-:B------:R-:W-:Y:S01]  /*06e0*/  FFMA.RM R6, R10.reuse, R8.reuse, R7.reuse ;  /* 0x000000080a067223 */ /* 0x1c0fe20000004007 */
[C---:B------:R-:W-:Y:S02]  /*06f0*/  ISETP.NE.AND P2, PT, R9.reuse, RZ, PT ;  /* 0x000000ff0900720c */ /* 0x040fe40003f45270 */
[----:B------:R-:W-:Y:S02]  /*0700*/  ISETP.NE.AND P1, PT, R9, RZ, PT ;  /* 0x000000ff0900720c */ /* 0x000fe40003f25270 */
[----:B------:R-:W-:Y:S01]  /*0710*/  LOP3.LUT R5, R3, 0x7fffff, RZ, 0xc0, !PT ;  /* 0x007fffff03057812 */ /* 0x000fe200078ec0ff */
[----:B------:R-:W-:Y:S01]  /*0720*/  FFMA.RP R3, R10, R8, R7 ;  /* 0x000000080a037223 */ /* 0x000fe20000008007 */
[----:B------:R-:W-:Y:S01]  /*0730*/  IADD3 R8, PT, PT, R9, 0x20, RZ ;  /* 0x0000002009087810 */ /* 0x000fe20007ffe0ff */
[----:B------:R-:W-:Y:S01]  /*0740*/  IMAD.MOV R7, RZ, RZ, -R9 ;  /* 0x000000ffff077224 */ /* 0x000fe200078e0a09 */
[----:B------:R-:W-:-:S02]  /*0750*/  LOP3.LUT R5, R5, 0x800000, RZ, 0xfc, !PT ;  /* 0x0080000005057812 */ /* 0x000fc400078efcff */
[----:B------:R-:W-:Y:S02]  /*0760*/  FSETP.NEU.FTZ.AND P0, PT, R3, R6, PT ;  /* 0x000000060300720b */ /* 0x000fe40003f1d000 */
[----:B------:R-:W-:Y:S02]  /*0770*/  SHF.L.U32 R8, R5, R8, RZ ;  /* 0x0000000805087219 */ /* 0x000fe400000006ff */
[----:B------:R-:W-:Y:S02]  /*0780*/  SEL R6, R7, RZ, P2 ;  /* 0x000000ff07067207 */ /* 0x000fe40001000000 */
[----:B------:R-:W-:Y:S02]  /*0790*/  ISETP.NE.AND P1, PT, R8, RZ, P1 ;  /* 0x000000ff0800720c */ /* 0x000fe40000f25270 */
[----:B------:R-:W-:Y:S02]  /*07a0*/  SHF.R.U32.HI R6, RZ, R6, R5 ;  /* 0x00000006ff067219 */ /* 0x000fe40000011605 */
[----:B------:R-:W-:-:S02]  /*07b0*/  PLOP3.LUT P0, PT, P0, P1, PT, 0xf8, 0x8f ;  /* 0x00000000008f781c */ /* 0x000fc40000703f70 */
[----:B------:R-:W-:Y:S02]  /*07c0*/  SHF.R.U32.HI R8, RZ, 0x1, R6 ;  /* 0x00000001ff087819 */ /* 0x000fe40000011606 */
[----:B------:R-:W-:-:S04]  /*07d0*/  SEL R3, RZ, 0x1, !P0 ;  /* 0x00000001ff037807 */ /* 0x000fc80004000000 */
[----:B------:R-:W-:-:S04]  /*07e0*/  LOP3.LUT R3, R3, 0x1, R8, 0xf8, !PT ;  /* 0x0000000103037812 */ /* 0x000fc800078ef808 */
[----:B------:R-:W-:-:S05]  /*07f0*/  LOP3.LUT R3, R3, R6, RZ, 0xc0, !PT ;  /* 0x0000000603037212 */ /* 0x000fca00078ec0ff */
[----:B------:R-:W-:-:S05]  /*0800*/  IMAD.IADD R3, R8, 0x1, R3 ;  /* 0x0000000108037824 */ /* 0x000fca00078e0203 */
[----:B------:R-:W-:Y:S01]  /*0810*/  LOP3.LUT R0, R3, R0, RZ, 0xfc, !PT ;  /* 0x0000000003007212 */ /* 0x000fe200078efcff */
[----:B------:R-:W-:Y:S06]  /*0820*/  BRA `(.L_x_11) ;  /* 0x0000000000107947 */ /* 0x000fec0003800000 */
.L_x_10:
[----:B------:R-:W-:-:S04]  /*0830*/  LOP3.LUT R0, R0, 0x80000000, RZ, 0xc0, !PT ;  /* 0x8000000000007812 */ /* 0x000fc800078ec0ff */
[----:B------:R-:W-:Y:S01]  /*0840*/  LOP3.LUT R0, R0, 0x7f800000, RZ, 0xfc, !PT ;  /* 0x7f80000000007812 */ /* 0x000fe200078efcff */
[----:B------:R-:W-:Y:S06]  /*0850*/  BRA `(.L_x_11) ;  /* 0x0000000000047947 */ /* 0x000fec0003800000 */
.L_x_9:
[----:B------:R-:W-:-:S07]  /*0860*/  IMAD R0, R6, 0x800000, R0 ;  /* 0x0080000006007824 */ /* 0x000fce00078e0200 */
.L_x_11:
[----:B------:R-:W-:Y:S05]  /*0870*/  BSYNC.RECONVERGENT B2 ;  /* 0x0000000000027941 */ /* 0x000fea0003800200 */
.L_x_8:
[----:B------:R-:W-:Y:S05]  /*0880*/  BRA `(.L_x_12) ;  /* 0x0000000000207947 */ /* 0x000fea0003800000 */
.L_x_7:
[----:B------:R-:W-:-:S04]  /*0890*/  LOP3.LUT R0, R8, 0x80000000, R7, 0x48, !PT ;  /* 0x8000000008007812 */ /* 0x000fc800078e4807 */
[----:B------:R-:W-:Y:S01]  /*08a0*/  LOP3.LUT R0, R0, 0x7f800000, RZ, 0xfc, !PT ;  /* 0x7f80000000007812 */ /* 0x000fe200078efcff */
[----:B------:R-:W-:Y:S06]  /*08b0*/  BRA `(.L_x_12) ;  /* 0x0000000000147947 */ /* 0x000fec0003800000 */
.L_x_6:
[----:B------:R-:W-:Y:S01]  /*08c0*/  LOP3.LUT R0, R8, 0x80000000, R7, 0x48, !PT ;  /* 0x8000000008007812 */ /* 0x000fe200078e4807 */
[----:B------:R-:W-:Y:S06]  /*08d0*/  BRA `(.L_x_12) ;  /* 0x00000000000c7947 */ /* 0x000fec0003800000 */
.L_x_5:
[----:B------:R-:W0:Y:S01]  /*08e0*/  MUFU.RSQ R0, -QNAN ;  /* 0xffc0000000007908 */ /* 0x000e220000001400 */
[----:B------:R-:W-:Y:S05]  /*08f0*/  BRA `(.L_x_12) ;  /* 0x0000000000047947 */ /* 0x000fea0003800000 */
.L_x_4:
[----:B------:R-:W-:-:S07]  /*0900*/  FADD.FTZ R0, R0, R3 ;  /* 0x0000000300007221 */ /* 0x000fce0000010000 */
.L_x_12:
[----:B------:R-:W-:Y:S05]  /*0910*/  BSYNC.RECONVERGENT B1 ;  /* 0x0000000000017941 */ /* 0x000fea0003800200 */
.L_x_2:
[----:B------:R-:W-:-:S04]  /*0920*/  IMAD.MOV.U32 R5, RZ, RZ, 0x0 ;  /* 0x00000000ff057424 */ /* 0x000fc800078e00ff */
[----:B0-----:R-:W-:Y:S05]  /*0930*/  RET.REL.NODEC R4 `(_Z13softmax_finalPKfPfiff) ;  /* 0xfffffff404b07950 */ /* 0x001fea0003c3ffff */
.L_x_13:
[----:B------:R-:W-:-:S00]  /*0940*/  BRA `(.L_x_13) ;  /* 0xfffffffc00fc7947 */ /* 0x000fc0000383ffff */
[----:B------:R-:W-:-:S00]  /*0950*/  NOP ;  /* 0x0000000000007918 */ /* 0x000fc00000000000 */
        /* <DEDUP_REMOVED lines=10> */
.L_x_16:


//--------------------- .text._Z13reduce_expsumPKfPfif --------------------------
	.section	.text._Z13reduce_expsumPKfPfif,"ax",@progbits
	.align	128
        .global         _Z13reduce_expsumPKfPfif
        .type           _Z13reduce_expsumPKfPfif,@function
        .size           _Z13reduce_expsumPKfPfif,(.L_x_18 - _Z13reduce_expsumPKfPfif)
        .other          _Z13reduce_expsumPKfPfif,@"STO_CUDA_ENTRY STV_DEFAULT"
_Z13reduce_expsumPKfPfif:
.text._Z13reduce_expsumPKfPfif:
[----:B------:R-:W-:Y:S01]  /*0000*/  LDC R1, c[0x0][0x37c] ;  /* 0x0000df00ff017b82 */ /* 0x000fe20000000800 */
[----:B------:R-:W0:Y:S01]  /*0010*/  S2R R3, SR_TID.X ;  /* 0x0000000000037919 */ /* 0x000e220000002100 */
[----:B------:R-:W0:Y:S01]  /*0020*/  LDCU UR5, c[0x0][0x360] ;  /* 0x00006c00ff0577ac */ /* 0x000e220008000800 */
[----:B------:R-:W0:Y:S01]  /*0030*/  S2R R0, SR_CTAID.X ;  /* 0x0000000000007919 */ /* 0x000e220000002500 */
[----:B------:R-:W1:Y:S01]  /*0040*/  LDCU UR4, c[0x0][0x390] ;  /* 0x00007200ff0477ac */ /* 0x000e620008000800 */
[----:B------:R-:W2:Y:S01]  /*0050*/  LDCU.64 UR6, c[0x0][0x358] ;  /* 0x00006b00ff0677ac */ /* 0x000ea20008000a00 */
[----:B0-----:R-:W-:-:S05]  /*0060*/  IMAD R7, R0, UR5, R3 ;  /* 0x0000000500077c24 */ /* 0x001fca000f8e0203 */
[----:B-1----:R-:W-:-:S13]  /*0070*/  ISETP.GE.AND P0, PT, R7, UR4, PT ;  /* 0x0000000407007c0c */ /* 0x002fda000bf06270 */
[----:B------:R-:W0:Y:S02]  /*0080*/  @!P0 LDC.64 R4, c[0x0][0x380] ;  /* 0x0000e000ff048b82 */ /* 0x000e240000000a00 */
[----:B0-----:R-:W-:-:S06]  /*0090*/  @!P0 IMAD.WIDE R4, R7, 0x4, R4 ;  /* 0x0000000407048825 */ /* 0x001fcc00078e0204 */
[----:B------:R-:W0:Y:S01]  /*00a0*/  @!P0 LDC R7, c[0x0][0x394] ;  /* 0x0000e500ff078b82 */ /* 0x000e220000000800 */
[----:B--2---:R-:W0:Y:S01]  /*00b0*/  @!P0 LDG.E R4, desc[UR6][R4.64] ;  /* 0x0000000604048981 */ /* 0x004e22000c1e1900 */
[----:B------:R-:W-:Y:S02]  /*00c0*/  @!P0 MOV R9, 0x3bbb989d ;  /* 0x3bbb989d00098802 */ /* 0x000fe40000000f00 */
[----:B------:R-:W-:Y:S01]  /*00d0*/  ISETP.GT.U32.AND P1, PT, R3, 0x1f, PT ;  /* 0x0000001f0300780c */ /* 0x000fe20003f24070 */
[----:B0-----:R-:W-:Y:S01]  /*00e0*/  @!P0 FADD R2, R4, -R7 ;  /* 0x8000000704028221 */ /* 0x001fe20000000000 */
[----:B------:R-:W-:-:S03]  /*00f0*/  @!P0 MOV R7, 0x437c0000 ;  /* 0x437c000000078802 */ /* 0x000fc60000000f00 */
[----:B------:R-:W-:-:S04]  /*0100*/  @!P0 FFMA.SAT R6, R2, R9, 0.5 ;  /* 0x3f00000002068423 */ /* 0x000fc80000002009 */
[----:B------:R-:W-:-:S04]  /*0110*/  @!P0 FFMA.RM R6, R6, R7, 12582913 ;  /* 0x4b40000106068423 */ /* 0x000fc80000004007 */
[C---:B------:R-:W-:Y:S01]  /*0120*/  @!P0 FADD R7, R6.reuse, -12583039 ;  /* 0xcb40007f06078421 */ /* 0x040fe20000000000 */
[----:B------:R-:W-:-:S03]  /*0130*/  @!P0 SHF.L.U32 R6, R6, 0x17, RZ ;  /* 0x0000001706068819 */ /* 0x000fc600000006ff */
[----:B------:R-:W-:-:S04]  /*0140*/  @!P0 FFMA R7, R2, 1.4426950216293334961, -R7 ;  /* 0x3fb8aa3b02078823 */ /* 0x000fc80000000807 */
[----:B------:R-:W-:Y:S01]  /*0150*/  @!P0 FFMA R7, R2, 1.925963033500011079e-08, R7 ;  /* 0x32a5706002078823 */ /* 0x000fe20000000007 */
[----:B------:R-:W-:-:S05]  /*0160*/  HFMA2 R2, -RZ, RZ, 0, 0 ;  /* 0x00000000ff027431 */ /* 0x000fca00000001ff */
[----:B------:R-:W0:Y:S02]  /*0170*/  @!P0 MUFU.EX2 R7, R7 ;  /* 0x0000000700078308 */ /* 0x000e240000000800 */
[----:B0-----:R-:W-:Y:S01]  /*0180*/  @!P0 FMUL R2, R6, R7 ;  /* 0x0000000706028220 */ /* 0x001fe20000400000 */
[----:B------:R-:W-:-:S04]  /*0190*/  LOP3.LUT P0, RZ, R3, 0x1f, RZ, 0xc0, !PT ;  /* 0x0000001f03ff7812 */ /* 0x000fc8000780c0ff */
[----:B------:R-:W0:Y:S09]  /*01a0*/  SHFL.DOWN PT, R5, R2, 0x10, 0x1f ;  /* 0x0a001f0002057f89 */ /* 0x000e3200000e0000 */
[----:B------:R-:W1:Y:S01]  /*01b0*/  @!P0 S2R R11, SR_CgaCtaId ;  /* 0x00000000000b8919 */ /* 0x000e620000008800 */
[----:B0-----:R-:W-:Y:S01]  /*01c0*/  FADD R5, R5, R2 ;  /* 0x0000000205057221 */ /* 0x001fe20000000000 */
[----:B------:R-:W-:-:S04]  /*01d0*/  @!P0 MOV R2, 0x400 ;  /* 0x0000040000028802 */ /* 0x000fc80000000f00 */
[----:B------:R-:W0:Y:S01]  /*01e0*/  SHFL.DOWN PT, R4, R5, 0x8, 0x1f ;  /* 0x09001f0005047f89 */ /* 0x000e2200000e0000 */
[----:B-1----:R-:W-:-:S04]  /*01f0*/  @!P0 LEA R2, R11, R2, 0x18 ;  /* 0x000000020b028211 */ /* 0x002fc800078ec0ff */
[----:B------:R-:W-:Y:S01]  /*0200*/  @!P0 LEA.HI R2, R3, R2, RZ, 0x1d ;  /* 0x0000000203028211 */ /* 0x000fe200078fe8ff */
[----:B0-----:R-:W-:-:S05]  /*0210*/  FADD R4, R5, R4 ;  /* 0x0000000405047221 */ /* 0x001fca0000000000 */
[----:B------:R-:W0:Y:S02]  /*0220*/  SHFL.DOWN PT, R9, R4, 0x4, 0x1f ;  /* 0x08801f0004097f89 */ /* 0x000e2400000e0000 */
[----:B0-----:R-:W-:-:S05]  /*0230*/  FADD R9, R4, R9 ;  /* 0x0000000904097221 */ /* 0x001fca0000000000 */
[----:B------:R-:W0:Y:S02]  /*0240*/  SHFL.DOWN PT, R6, R9, 0x2, 0x1f ;  /* 0x08401f0009067f89 */ /* 0x000e2400000e0000 */
[----:B0-----:R-:W-:-:S05]  /*0250*/  FADD R6, R9, R6 ;  /* 0x0000000609067221 */ /* 0x001fca0000000000 */
[----:B------:R-:W0:Y:S02]  /*0260*/  SHFL.DOWN PT, R7, R6, 0x1, 0x1f ;  /* 0x08201f0006077f89 */ /* 0x000e2400000e0000 */
[----:B0-----:R-:W-:-:S05]  /*0270*/  FADD R7, R6, R7 ;  /* 0x0000000706077221 */ /* 0x001fca0000000000 */
[----:B------:R0:W-:Y:S01]  /*0280*/  @!P0 STS [R2], R7 ;  /* 0x0000000702008388 */ /* 0x0001e20000000800 */
[----:B------:R-:W-:Y:S06]  /*0290*/  BAR.SYNC.DEFER_BLOCKING 0x0 ;  /* 0x0000000000007b1d */ /* 0x000fec0000010000 */
[----:B------:R-:W-:Y:S05]  /*02a0*/  @P1 EXIT ;  /* 0x000000000000194d */ /* 0x000fea0003800000 */
[----:B------:R-:W-:-:S06]  /*02b0*/  USHF.R.U32.HI UR4, URZ, 0x5, UR5 ;  /* 0x00000005ff047899 */ /* 0x000fcc0008011605 */
[----:B------:R-:W-:-:S13]  /*02c0*/  ISETP.GE.U32.AND P0, PT, R3, UR4, PT ;  /* 0x0000000403007c0c */ /* 0x000fda000bf06070 */
[----:B------:R-:W1:Y:S01]  /*02d0*/  @!P0 S2R R5, SR_CgaCtaId ;  /* 0x0000000000058919 */ /* 0x000e620000008800 */
[----:B0-----:R-:W-:-:S04]  /*02e0*/  @!P0 MOV R2, 0x400 ;  /* 0x0000040000028802 */ /* 0x001fc80000000f00 */
[----:B-1----:R-:W-:Y:S02]  /*02f0*/  @!P0 LEA R4, R5, R2, 0x18 ;  /* 0x0000000205048211 */ /* 0x002fe400078ec0ff */
[----:B------:R-:W-:Y:S02]  /*0300*/  MOV R2, RZ ;  /* 0x000000ff00027202 */ /* 0x000fe40000000f00 */
[----:B------:R-:W-:-:S05]  /*0310*/  @!P0 LEA R4, R3, R4, 0x2 ;  /* 0x0000000403048211 */ /* 0x000fca00078e10ff */
[----:B------:R-:W0:Y:S01]  /*0320*/  @!P0 LDS R2, [R4] ;  /* 0x0000000004028984 */ /* 0x000e220000000800 */
[----:B------:R-:W-:-:S03]  /*0330*/  ISETP.NE.AND P0, PT, R3, RZ, PT ;  /* 0x000000ff0300720c */ /* 0x000fc60003f05270 */
[----:B0-----:R-:W0:Y:S02]  /*0340*/  SHFL.DOWN PT, R5, R2, 0x10, 0x1f ;  /* 0x0a001f0002057f89 */ /* 0x001e2400000e0000 */
[----:B0-----:R-:W-:-:S05]  /*0350*/  FADD R5, R5, R2 ;  /* 0x0000000205057221 */ /* 0x001fca0000000000 */
[----:B------:R-:W0:Y:S02]  /*0360*/  SHFL.DOWN PT, R6, R5, 0x8, 0x1f ;  /* 0x09001f0005067f89 */ /* 0x000e2400000e0000 */
[----:B0-----:R-:W-:-:S05]  /*0370*/  FADD R6, R5, R6 ;  /* 0x0000000605067221 */ /* 0x001fca0000000000 */
[----:B------:R-:W0:Y:S02]  /*0380*/  SHFL.DOWN PT, R7, R6, 0x4, 0x1f ;  /* 0x08801f0006077f89 */ /* 0x000e2400000e0000 */
[----:B0-----:R-:W-:-:S05]  /*0390*/  FADD R7, R6, R7 ;  /* 0x0000000706077221 */ /* 0x001fca0000000000 */
[----:B------:R-:W0:Y:S02]  /*03a0*/  SHFL.DOWN PT, R8, R7, 0x2, 0x1f ;  /* 0x08401f0007087f89 */ /* 0x000e2400000e0000 */
[----:B0-----:R-:W-:-:S05]  /*03b0*/  FADD R8, R7, R8 ;  /* 0x0000000807087221 */ /* 0x001fca0000000000 */
[----:B------:R0:W1:Y:S01]  /*03c0*/  SHFL.DOWN PT, R9, R8, 0x1, 0x1f ;  /* 0x08201f0008097f89 */ /* 0x00006200000e0000 */
[----:B------:R-:W-:Y:S05]  /*03d0*/  @P0 EXIT ;  /* 0x000000000000094d */ /* 0x000fea0003800000 */
[----:B------:R-:W2:Y:S01]  /*03e0*/  LDC.64 R2, c[0x0][0x388] ;  /* 0x0000e200ff027b82 */ /* 0x000ea20000000a00 */
[----:B-1----:R-:W-:Y:S01]  /*03f0*/  FADD R9, R8, R9 ;  /* 0x0000000908097221 */ /* 0x002fe20000000000 */
[----:B--2---:R-:W-:-:S05]  /*0400*/  IMAD.WIDE.U32 R2, R0, 0x4, R2 ;  /* 0x0000000400027825 */ /* 0x004fca00078e0002 */
[----:B------:R-:W-:Y:S01]  /*0410*/  STG.E desc[UR6][R2.64], R9 ;  /* 0x0000000902007986 */ /* 0x000fe2000c101906 */
[----:B------:R-:W-:Y:S05]  /*0420*/  EXIT ;  /* 0x000000000000794d */ /* 0x000fea0003800000 */
.L_x_14:
        /* <DEDUP_REMOVED lines=13> */
.L_x_18:


//--------------------- .text._Z10reduce_maxPKfPfi --------------------------
	.section	.text._Z10reduce_maxPKfPfi,"ax",@progbits
	.align	128
        .global         _Z10reduce_maxPKfPfi
        .type           _Z10reduce_maxPKfPfi,@function
        .size           _Z10reduce_maxPKfPfi,(.L_x_19 - _Z10reduce_maxPKfPfi)
        .other          _Z10reduce_maxPKfPfi,@"STO_CUDA_ENTRY STV_DEFAULT"
_Z10reduce_maxPKfPfi:
.text._Z10reduce_maxPKfPfi:
[----:B------:R-:W-:Y:S01]  /*0000*/  LDC R1, c[0x0][0x37c] ;  /* 0x0000df00ff017b82 */ /* 0x000fe20000000800 */
[----:B------:R-:W0:Y:S01]  /*0010*/  S2R R3, SR_TID.X ;  /* 0x0000000000037919 */ /* 0x000e220000002100 */
[----:B------:R-:W0:Y:S01]  /*0020*/  LDCU UR5, c[0x0][0x360] ;  /* 0x00006c00ff0577ac */ /* 0x000e220008000800 */
[----:B------:R-:W-:Y:S01]  /*0030*/  IMAD.MOV.U32 R2, RZ, RZ, -0x800000 ;  /* 0xff800000ff027424 */ /* 0x000fe200078e00ff */
[----:B------:R-:W0:Y:S01]  /*0040*/  S2R R0, SR_CTAID.X ;  /* 0x0000000000007919 */ /* 0x000e220000002500 */
[----:B------:R-:W1:Y:S01]  /*0050*/  LDCU UR4, c[0x0][0x390] ;  /* 0x00007200ff0477ac */ /* 0x000e620008000800 */
[----:B------:R-:W2:Y:S01]  /*0060*/  LDCU.64 UR6, c[0x0][0x358] ;  /* 0x00006b00ff0677ac */ /* 0x000ea20008000a00 */
[----:B0-----:R-:W-:-:S05]  /*0070*/  IMAD R7, R0, UR5, R3 ;  /* 0x0000000500077c24 */ /* 0x001fca000f8e0203 */
[----:B-1----:R-:W-:-:S13]  /*0080*/  ISETP.GE.AND P0, PT, R7, UR4, PT ;  /* 0x0000000407007c0c */ /* 0x002fda000bf06270 */
[----:B------:R-:W0:Y:S02]  /*0090*/  @!P0 LDC.64 R4, c[0x0][0x380] ;  /* 0x0000e000ff048b82 */ /* 0x000e240000000a00 */
[----:B0-----:R-:W-:-:S05]  /*00a0*/  @!P0 IMAD.WIDE R4, R7, 0x4, R4 ;  /* 0x0000000407048825 */ /* 0x001fca00078e0204 */
[----:B--2---:R-:W2:Y:S01]  /*00b0*/  @!P0 LDG.E R2, desc[UR6][R4.64] ;  /* 0x0000000604028981 */ /* 0x004ea2000c1e1900 */
[C---:B------:R-:W-:Y:S02]  /*00c0*/  LOP3.LUT P0, RZ, R3.reuse, 0x1f, RZ, 0xc0, !PT ;  /* 0x0000001f03ff7812 */ /* 0x040fe4000780c0ff */
[----:B------:R-:W-:-:S11]  /*00d0*/  ISETP.GT.U32.AND P1, PT, R3, 0x1f, PT ;  /* 0x0000001f0300780c */ /* 0x000fd60003f24070 */
[----:B------:R-:W0:Y:S01]  /*00e0*/  @!P0 S2R R11, SR_CgaCtaId ;  /* 0x00000000000b8919 */ /* 0x000e220000008800 */
[----:B--2---:R-:W1:Y:S02]  /*00f0*/  SHFL.DOWN PT, R7, R2, 0x10, 0x1f ;  /* 0x0a001f0002077f89 */ /* 0x004e6400000e0000 */
[----:B-1----:R-:W-:Y:S02]  /*0100*/  FMNMX R7, R7, R2, !PT ;  /* 0x0000000207077209 */ /* 0x002fe40007800000 */
[----:B------:R-:W-:-:S03]  /*0110*/  @!P0 MOV R2, 0x400 ;  /* 0x0000040000028802 */ /* 0x000fc60000000f00 */
[----:B------:R-:W1:Y:S01]  /*0120*/  SHFL.DOWN PT, R6, R7, 0x8, 0x1f ;  /* 0x09001f0007067f89 */ /* 0x000e6200000e0000 */
[----:B0-----:R-:W-:-:S04]  /*0130*/  @!P0 LEA R2, R11, R2, 0x18 ;  /* 0x000000020b028211 */ /* 0x001fc800078ec0ff */
[----:B------:R-:W-:Y:S02]  /*0140*/  @!P0 LEA.HI R2, R3, R2, RZ, 0x1d ;  /* 0x0000000203028211 */ /* 0x000fe400078fe8ff */
[----:B-1----:R-:W-:-:S05]  /*0150*/  FMNMX R6, R7, R6, !PT ;  /* 0x0000000607067209 */ /* 0x002fca0007800000 */
[----:B------:R-:W0:Y:S02]  /*0160*/  SHFL.DOWN PT, R9, R6, 0x4, 0x1f ;  /* 0x08801f0006097f89 */ /* 0x000e2400000e0000 */
[----:B0-----:R-:W-:-:S05]  /*0170*/  FMNMX R9, R6, R9, !PT ;  /* 0x0000000906097209 */ /* 0x001fca0007800000 */
[----:B------:R-:W0:Y:S02]  /*0180*/  SHFL.DOWN PT, R8, R9, 0x2, 0x1f ;  /* 0x08401f0009087f89 */ /* 0x000e2400000e0000 */
[----:B0-----:R-:W-:-:S05]  /*0190*/  FMNMX R8, R9, R8, !PT ;  /* 0x0000000809087209 */ /* 0x001fca0007800000 */
[----:B------:R-:W0:Y:S02]  /*01a0*/  SHFL.DOWN PT, R5, R8, 0x1, 0x1f ;  /* 0x08201f0008057f89 */ /* 0x000e2400000e0000 */
[----:B0-----:R-:W-:-:S05]  /*01b0*/  FMNMX R5, R8, R5, !PT ;  /* 0x0000000508057209 */ /* 0x001fca0007800000 */
[----:B------:R0:W-:Y:S01]  /*01c0*/  @!P0 STS [R2], R5 ;  /* 0x0000000502008388 */ /* 0x0001e20000000800 */
[----:B------:R-:W-:Y:S06]  /*01d0*/  BAR.SYNC.DEFER_BLOCKING 0x0 ;  /* 0x0000000000007b1d */ /* 0x000fec0000010000 */
[----:B------:R-:W-:Y:S05]  /*01e0*/  @P1 EXIT ;  /* 0x000000000000194d */ /* 0x000fea0003800000 */
[----:B------:R-:W-:-:S06]  /*01f0*/  USHF.R.U32.HI UR4, URZ, 0x5, UR5 ;  /* 0x00000005ff047899 */ /* 0x000fcc0008011605 */
[----:B------:R-:W-:-:S13]  /*0200*/  ISETP.GE.U32.AND P0, PT, R3, UR4, PT ;  /* 0x0000000403007c0c */ /* 0x000fda000bf06070 */
[----:B0-----:R-:W0:Y:S01]  /*0210*/  @!P0 S2R R5, SR_CgaCtaId ;  /* 0x0000000000058919 */ /* 0x001e220000008800 */
[----:B------:R-:W-:-:S04]  /*0220*/  @!P0 MOV R2, 0x400 ;  /* 0x0000040000028802 */ /* 0x000fc80000000f00 */
[----:B0-----:R-:W-:Y:S01]  /*0230*/  @!P0 LEA R4, R5, R2, 0x18 ;  /* 0x0000000205048211 */ /* 0x001fe200078ec0ff */
[----:B------:R-:W-:-:S04]  /*0240*/  IMAD.MOV.U32 R2, RZ, RZ, -0x800000 ;  /* 0xff800000ff027424 */ /* 0x000fc800078e00ff */
[----:B------:R-:W-:-:S05]  /*0250*/  @!P0 IMAD R4, R3, 0x4, R4 ;  /* 0x0000000403048824 */ /* 0x000fca00078e0204 */
[----:B------:R-:W0:Y:S01]  /*0260*/  @!P0 LDS R2, [R4] ;  /* 0x0000000004028984 */ /* 0x000e220000000800 */
[----:B------:R-:W-:-:S03]  /*0270*/  ISETP.NE.AND P0, PT, R3, RZ, PT ;  /* 0x000000ff0300720c */ /* 0x000fc60003f05270 */
[----:B0-----:R-:W0:Y:S02]  /*0280*/  SHFL.DOWN PT, R5, R2, 0x10, 0x1f ;  /* 0x0a001f0002057f89 */ /* 0x001e2400000e0000 */
[----:B0-----:R-:W-:-:S05]  /*0290*/  FMNMX R5, R5, R2, !PT ;  /* 0x0000000205057209 */ /* 0x001fca0007800000 */
[----:B------:R-:W0:Y:S02]  /*02a0*/  SHFL.DOWN PT, R6, R5, 0x8, 0x1f ;  /* 0x09001f0005067f89 */ /* 0x000e2400000e0000 */
[----:B0-----:R-:W-:-:S05]  /*02b0*/  FMNMX R6, R5, R6, !PT ;  /* 0x0000000605067209 */ /* 0x001fca0007800000 */
[----:B------:R-:W0:Y:S02]  /*02c0*/  SHFL.DOWN PT, R7, R6, 0x4, 0x1f ;  /* 0x08801f0006077f89 */ /* 0x000e2400000e0000 */
[----:B0-----:R-:W-:-:S05]  /*02d0*/  FMNMX R7, R6, R7, !PT ;  /* 0x0000000706077209 */ /* 0x001fca0007800000 */
[----:B------:R-:W0:Y:S02]  /*02e0*/  SHFL.DOWN PT, R8, R7, 0x2, 0x1f ;  /* 0x08401f0007087f89 */ /* 0x000e2400000e0000 */
[----:B0-----:R-:W-:-:S05]  /*02f0*/  FMNMX R8, R7, R8, !PT ;  /* 0x0000000807087209 */ /* 0x001fca0007800000 */
[----:B------:R0:W1:Y:S01]  /*0300*/  SHFL.DOWN PT, R9, R8, 0x1, 0x1f ;  /* 0x08201f0008097f89 */ /* 0x00006200000e0000 */
[----:B------:R-:W-:Y:S05]  /*0310*/  @P0 EXIT ;  /* 0x000000000000094d */ /* 0x000fea0003800000 */
[----:B------:R-:W2:Y:S01]  /*0320*/  LDC.64 R2, c[0x0][0x388] ;  /* 0x0000e200ff027b82 */ /* 0x000ea20000000a00 */
[----:B-1----:R-:W-:Y:S01]  /*0330*/  FMNMX R9, R8, R9, !PT ;  /* 0x0000000908097209 */ /* 0x002fe20007800000 */
[----:B--2---:R-:W-:-:S05]  /*0340*/  IMAD.WIDE.U32 R2, R0, 0x4, R2 ;  /* 0x0000000400027825 */ /* 0x004fca00078e0002 */
[----:B------:R-:W-:Y:S01]  /*0350*/  STG.E desc[UR6][R2.64], R9 ;  /* 0x0000000902007986 */ /* 0x000fe2000c101906 */
[----:B------:R-:W-:Y:S05]  /*0360*/  EXIT ;  /* 0x000000000000794d */ /* 0x000fea0003800000 */
.L_x_15:
        /* <DEDUP_REMOVED lines=9> */
.L_x_19:


//--------------------- .nv.shared._Z13softmax_finalPKfPfiff --------------------------
	.section	.nv.shared._Z13softmax_finalPKfPfiff,"aw",@nobits
	.sectionflags	@""
	.align	16
	.zero		1024


//--------------------- .nv.shared.reserved.0     --------------------------
	.section	.nv.shared.reserved.0,"aw",@nobits
	.weak		__nv_reservedSMEM_offset_0_alias
	.size		__nv_reservedSMEM_offset_0_alias, 0, 64
	.other		__nv_reservedSMEM_offset_0_alias,@"STO_CUDA_RESERVED_SHARED STV_DEFAULT"
__nv_reservedSMEM_offset_0_alias:
	.zero		0
	.zero		64


//--------------------- .nv.shared._Z13reduce_expsumPKfPfif --------------------------
	.section	.nv.shared._Z13reduce_expsumPKfPfif,"aw",@nobits
	.sectionflags	@""
	.align	16
	.zero		1024


//--------------------- .nv.shared._Z10reduce_maxPKfPfi --------------------------
	.section	.nv.shared._Z10reduce_maxPKfPfi,"aw",@nobits
	.sectionflags	@""
	.align	16
	.zero		1024


//--------------------- .nv.constant0._Z13softmax_finalPKfPfiff --------------------------
	.section	.nv.constant0._Z13softmax_finalPKfPfiff,"a",@progbits
	.sectionflags	@""
	.align	4
.nv.constant0._Z13softmax_finalPKfPfiff:
	.zero		924


//--------------------- .nv.constant0._Z13reduce_expsumPKfPfif --------------------------
	.section	.nv.constant0._Z13reduce_expsumPKfPfif,"a",@progbits
	.sectionflags	@""
	.align	4
.nv.constant0._Z13reduce_expsumPKfPfif:
	.zero		920


//--------------------- .nv.constant0._Z10reduce_maxPKfPfi --------------------------
	.section	.nv.constant0._Z10reduce_maxPKfPfi,"a",@progbits
	.sectionflags	@""
	.align	4
.nv.constant0._Z10reduce_maxPKfPfi:
	.zero		916


//--------------------- SYMBOLS --------------------------

	.type		.nv.reservedSmem.offset0,@object
	.size		.nv.reservedSmem.offset0,0x4
	.type		.nv.reservedSmem.cap,@object
	.size		.nv.reservedSmem.cap,0x4
